	.headerflags	@"EF_CUDA_TEXMODE_UNIFIED EF_CUDA_64BIT_ADDRESS EF_CUDA_ACCELERATORS EF_CUDA_SM90 EF_CUDA_VIRTUAL_SM(EF_CUDA_SM90)"
	.elftype	@"ET_EXEC"


//--------------------- .nv.info                  --------------------------
	.section	.nv.info,"",@"SHT_CUDA_INFO"
	.align	4


	//----- nvinfo : EIATTR_REGCOUNT
	.align		4
        /*0000*/ 	.byte	0x04, 0x2f
        /*0002*/ 	.short	(.L_3 - .L_2)
	.align		4
.L_2:
        /*0004*/ 	.word	index@(triton_poi_fused__native_batch_norm_legit_no_training_add_28)
        /*0008*/ 	.word	0x00000016


	//----- nvinfo : EIATTR_MIN_STACK_SIZE
	.align		4
.L_3:
        /*000c*/ 	.byte	0x04, 0x12
        /*000e*/ 	.short	(.L_5 - .L_4)
	.align		4
.L_4:
        /*0010*/ 	.word	index@(triton_poi_fused__native_batch_norm_legit_no_training_add_28)
        /*0014*/ 	.word	0x00000000


	//----- nvinfo : EIATTR_FRAME_SIZE
	.align		4
.L_5:
        /*0018*/ 	.byte	0x04, 0x11
        /*001a*/ 	.short	(.L_7 - .L_6)
	.align		4
.L_6:
        /*001c*/ 	.word	index@(triton_poi_fused__native_batch_norm_legit_no_training_add_28)
        /*0020*/ 	.word	0x00000000


	//----- nvinfo : EIATTR_MIN_STACK_SIZE
	.align		4
.L_7:
        /*0024*/ 	.byte	0x04, 0x12
        /*0026*/ 	.short	(.L_9 - .L_8)
	.align		4
.L_8:
        /*0028*/ 	.word	index@(triton_poi_fused__native_batch_norm_legit_no_training_add_28)
        /*002c*/ 	.word	0x00000000
.L_9:


//--------------------- .nv.info.triton_poi_fused__native_batch_norm_legit_no_training_add_28 --------------------------
	.section	.nv.info.triton_poi_fused__native_batch_norm_legit_no_training_add_28,"",@"SHT_CUDA_INFO"
	.sectionflags	@""
	.align	4


	//----- nvinfo : EIATTR_CUDA_API_VERSION
	.align		4
        /*0000*/ 	.byte	0x04, 0x37
        /*0002*/ 	.short	(.L_11 - .L_10)
.L_10:
        /*0004*/ 	.word	0x0000007c


	//----- nvinfo : EIATTR_KPARAM_INFO
	.align		4
.L_11:
        /*0008*/ 	.byte	0x04, 0x17
        /*000a*/ 	.short	(.L_13 - .L_12)
.L_12:
        /*000c*/ 	.word	0x00000000
        /*0010*/ 	.short	0x0007
        /*0012*/ 	.short	0x0038
        /*0014*/ 	.byte	0x00, 0xf0, 0x11, 0x00


	//----- nvinfo : EIATTR_KPARAM_INFO
	.align		4
.L_13:
        /*0018*/ 	.byte	0x04, 0x17
        /*001a*/ 	.short	(.L_15 - .L_14)
.L_14:
        /*001c*/ 	.word	0x00000000
        /*0020*/ 	.short	0x0006
        /*0022*/ 	.short	0x0030
        /*0024*/ 	.byte	0x00, 0xf4, 0x21, 0x00


	//----- nvinfo : EIATTR_KPARAM_INFO
	.align		4
.L_15:
        /*0028*/ 	.byte	0x04, 0x17
        /*002a*/ 	.short	(.L_17 - .L_16)
.L_16:
        /*002c*/ 	.word	0x00000000
        /*0030*/ 	.short	0x0005
        /*0032*/ 	.short	0x0028
        /*0034*/ 	.byte	0x00, 0xf4, 0x21, 0x00


	//----- nvinfo : EIATTR_KPARAM_INFO
	.align		4
.L_17:
        /*0038*/ 	.byte	0x04, 0x17
        /*003a*/ 	.short	(.L_19 - .L_18)
.L_18:
        /*003c*/ 	.word	0x00000000
        /*0040*/ 	.short	0x0004
        /*0042*/ 	.short	0x0020
        /*0044*/ 	.byte	0x00, 0xf4, 0x21, 0x00


	//----- nvinfo : EIATTR_KPARAM_INFO
	.align		4
.L_19:
        /*0048*/ 	.byte	0x04, 0x17
        /*004a*/ 	.short	(.L_21 - .L_20)
.L_20:
        /*004c*/ 	.word	0x00000000
        /*0050*/ 	.short	0x0003
        /*0052*/ 	.short	0x0018
        /*0054*/ 	.byte	0x00, 0xf4, 0x21, 0x00


	//----- nvinfo : EIATTR_KPARAM_INFO
	.align		4
.L_21:
        /*0058*/ 	.byte	0x04, 0x17
        /*005a*/ 	.short	(.L_23 - .L_22)
.L_22:
        /*005c*/ 	.word	0x00000000
        /*0060*/ 	.short	0x0002
        /*0062*/ 	.short	0x0010
        /*0064*/ 	.byte	0x00, 0xf4, 0x21, 0x00


	//----- nvinfo : EIATTR_KPARAM_INFO
	.align		4
.L_23:
        /*0068*/ 	.byte	0x04, 0x17
        /*006a*/ 	.short	(.L_25 - .L_24)
.L_24:
        /*006c*/ 	.word	0x00000000
        /*0070*/ 	.short	0x0001
        /*0072*/ 	.short	0x0008
        /*0074*/ 	.byte	0x00, 0xf4, 0x21, 0x00


	//----- nvinfo : EIATTR_KPARAM_INFO
	.align		4
.L_25:
        /*0078*/ 	.byte	0x04, 0x17
        /*007a*/ 	.short	(.L_27 - .L_26)
.L_26:
        /*007c*/ 	.word	0x00000000
        /*0080*/ 	.short	0x0000
        /*0082*/ 	.short	0x0000
        /*0084*/ 	.byte	0x00, 0xf4, 0x21, 0x00


	//----- nvinfo : EIATTR_SPARSE_MMA_MASK
	.align		4
.L_27:
        /*0088*/ 	.byte	0x03, 0x50
        /*008a*/ 	.short	0x0000


	//----- nvinfo : EIATTR_MAXREG_COUNT
	.align		4
        /*008c*/ 	.byte	0x03, 0x1b
        /*008e*/ 	.short	0x00ff


	//----- nvinfo : EIATTR_EXIT_INSTR_OFFSETS
	.align		4
        /*0090*/ 	.byte	0x04, 0x1c
        /*0092*/ 	.short	(.L_29 - .L_28)


	//   ....[0]....
.L_28:
        /*0094*/ 	.word	0x00000310


	//   ....[1]....
        /*0098*/ 	.word	0x00000330


	//----- nvinfo : EIATTR_REQNTID
	.align		4
.L_29:
        /*009c*/ 	.byte	0x04, 0x10
        /*009e*/ 	.short	(.L_31 - .L_30)
.L_30:
        /*00a0*/ 	.word	0x00000080
        /*00a4*/ 	.word	0x00000001
        /*00a8*/ 	.word	0x00000001


	//----- nvinfo : EIATTR_CBANK_PARAM_SIZE
	.align		4
.L_31:
        /*00ac*/ 	.byte	0x03, 0x19
        /*00ae*/ 	.short	0x003c


	//----- nvinfo : EIATTR_PARAM_CBANK
	.align		4
        /*00b0*/ 	.byte	0x04, 0x0a
        /*00b2*/ 	.short	(.L_33 - .L_32)
	.align		4
.L_32:
        /*00b4*/ 	.word	index@(.nv.constant0.triton_poi_fused__native_batch_norm_legit_no_training_add_28)
        /*00b8*/ 	.short	0x0210
        /*00ba*/ 	.short	0x003c


	//----- nvinfo : EIATTR_SW_WAR
	.align		4
.L_33:
        /*00bc*/ 	.byte	0x04, 0x36
        /*00be*/ 	.short	(.L_35 - .L_34)
.L_34:
        /*00c0*/ 	.word	0x00000008
.L_35:


//--------------------- .nv.callgraph             --------------------------
	.section	.nv.callgraph,"",@"SHT_CUDA_CALLGRAPH"
	.align	4
	.sectionentsize	8
	.align		4
        /*0000*/ 	.word	0x00000000
	.align		4
        /*0004*/ 	.word	0xffffffff
	.align		4
        /*0008*/ 	.word	0x00000000
	.align		4
        /*000c*/ 	.word	0xfffffffe
	.align		4
        /*0010*/ 	.word	0x00000000
	.align		4
        /*0014*/ 	.word	0xfffffffd
	.align		4
        /*0018*/ 	.word	0x00000000
	.align		4
        /*001c*/ 	.word	0xfffffffc


//--------------------- .nv.constant4             --------------------------
	.section	.nv.constant4,"a",@progbits
	.align	8
	.align		8
.nv.constant4:
        /*0000*/ 	.dword	_$_str
	.align		8
        /*0008*/ 	.dword	_$_str_$_2


//--------------------- .text.triton_poi_fused__native_batch_norm_legit_no_training_add_28 --------------------------
	.section	.text.triton_poi_fused__native_batch_norm_legit_no_training_add_28,"ax",@progbits
	.align	128
        .global         triton_poi_fused__native_batch_norm_legit_no_training_add_28
        .type           triton_poi_fused__native_batch_norm_legit_no_training_add_28,@function
        .size           triton_poi_fused__native_batch_norm_legit_no_training_add_28,(.L_x_1 - triton_poi_fused__native_batch_norm_legit_no_training_add_28)
        .other          triton_poi_fused__native_batch_norm_legit_no_training_add_28,@"STO_CUDA_ENTRY STV_DEFAULT"
triton_poi_fused__native_batch_norm_legit_no_training_add_28:
.text.triton_poi_fused__native_batch_norm_legit_no_training_add_28:
[----:B------:R-:W0:Y:S01]  /*0000*/  LDC R1, c[0x0][0x28] ;  /* 0x00000a00ff017b82 */ /* 0x000e220000000800 */
[----:B------:R-:W1:Y:S07]  /*0010*/  S2R R0, SR_TID.X ;  /* 0x0000000000007919 */ /* 0x000e6e0000002100 */
[----:B------:R-:W2:Y:S01]  /*0020*/  LDC.64 R12, c[0x0][0x220] ;  /* 0x00008800ff0c7b82 */ /* 0x000ea20000000a00 */
[----:B------:R-:W-:Y:S01]  /*0030*/  ULDC.64 UR4, c[0x0][0x208] ;  /* 0x0000820000047ab9 */ /* 0x000fe20000000a00 */
[----:B------:R-:W3:Y:S06]  /*0040*/  S2R R3, SR_CTAID.X ;  /* 0x0000000000037919 */ /* 0x000eec0000002500 */
[----:B------:R-:W4:Y:S08]  /*0050*/  LDC.64 R8, c[0x0][0x210] ;  /* 0x00008400ff087b82 */ /* 0x000f300000000a00 */
[----:B------:R-:W5:Y:S08]  /*0060*/  LDC.64 R10, c[0x0][0x218] ;  /* 0x00008600ff0a7b82 */ /* 0x000f700000000a00 */
[----:B------:R-:W5:Y:S01]  /*0070*/  LDC.64 R14, c[0x0][0x228] ;  /* 0x00008a00ff0e7b82 */ /* 0x000f620000000a00 */
[----:B-1----:R-:W-:-:S07]  /*0080*/  LOP3.LUT R0, R0, 0x7f, RZ, 0xc0, !PT ;  /* 0x0000007f00007812 */ /* 0x002fce00078ec0ff */
[----:B------:R-:W1:Y:S01]  /*0090*/  LDC.64 R16, c[0x0][0x230] ;  /* 0x00008c00ff107b82 */ /* 0x000e620000000a00 */
[----:B---3--:R-:W-:-:S04]  /*00a0*/  LEA R0, R3, R0, 0x7 ;  /* 0x0000000003007211 */ /* 0x008fc800078e38ff */
[C---:B------:R-:W-:Y:S01]  /*00b0*/  ISETP.GE.AND P2, PT, R0.reuse, 0xc00, PT ;  /* 0x00000c000000780c */ /* 0x040fe20003f46270 */
[----:B------:R-:W-:Y:S02]  /*00c0*/  IMAD.HI R2, R0, 0x2aaaaaab, RZ ;  /* 0x2aaaaaab00027827 */ /* 0x000fe400078e02ff */
[----:B------:R-:W3:Y:S03]  /*00d0*/  LDC.64 R4, c[0x0][0x238] ;  /* 0x00008e00ff047b82 */ /* 0x000ee60000000a00 */
[----:B------:R-:W-:-:S04]  /*00e0*/  SHF.R.U32.HI R3, RZ, 0x1f, R2 ;  /* 0x0000001fff037819 */ /* 0x000fc80000011602 */
[----:B------:R-:W-:-:S05]  /*00f0*/  LEA.HI R3, R2, R3, RZ, 0x1b ;  /* 0x0000000302037211 */ /* 0x000fca00078fd8ff */
[----:B------:R-:W-:Y:S01]  /*0100*/  IMAD R19, R3, -0xc0, R0 ;  /* 0xffffff4003137824 */ /* 0x000fe200078e0200 */
[----:B------:R-:W-:-:S03]  /*0110*/  CS2R R2, SRZ ;  /* 0x0000000000027805 */ /* 0x000fc6000001ff00 */
[----:B--2---:R-:W-:-:S05]  /*0120*/  IMAD.WIDE R12, R19, 0x4, R12 ;  /* 0x00000004130c7825 */ /* 0x004fca00078e020c */
[----:B------:R2:W3:Y:S01]  /*0130*/  @!P2 LDG.E.EL R2, desc[UR4][R12.64] ;  /* 0x000000040c02a981 */ /* 0x0004e2000c2e1900 */
[----:B------:R-:W-:Y:S01]  /*0140*/  CS2R R6, SRZ ;  /* 0x0000000000067805 */ /* 0x000fe2000001ff00 */
[----:B----4-:R-:W-:-:S04]  /*0150*/  IMAD.WIDE R8, R0, 0x4, R8 ;  /* 0x0000000400087825 */ /* 0x010fc800078e0208 */
[C---:B-----5:R-:W-:Y:S01]  /*0160*/  IMAD.WIDE R10, R19.reuse, 0x4, R10 ;  /* 0x00000004130a7825 */ /* 0x060fe200078e020a */
[----:B------:R4:W5:Y:S03]  /*0170*/  @!P2 LDG.E R6, desc[UR4][R8.64] ;  /* 0x000000040806a981 */ /* 0x000966000c1e1900 */
[C---:B0-2---:R-:W-:Y:S01]  /*0180*/  IMAD.WIDE R12, R19.reuse, 0x4, R14 ;  /* 0x00000004130c7825 */ /* 0x045fe200078e020e */
[----:B------:R0:W5:Y:S03]  /*0190*/  @!P2 LDG.E.EL R3, desc[UR4][R10.64] ;  /* 0x000000040a03a981 */ /* 0x000166000c2e1900 */
[----:B-1----:R-:W-:Y:S01]  /*01a0*/  IMAD.WIDE R14, R19, 0x4, R16 ;  /* 0x00000004130e7825 */ /* 0x002fe200078e0210 */
[----:B------:R-:W-:Y:S01]  /*01b0*/  CS2R R16, SRZ ;  /* 0x0000000000107805 */ /* 0x000fe2000001ff00 */
[----:B------:R-:W2:Y:S01]  /*01c0*/  @!P2 LDG.E.EL R7, desc[UR4][R12.64] ;  /* 0x000000040c07a981 */ /* 0x000ea2000c2e1900 */
[----:B----4-:R-:W1:Y:S01]  /*01d0*/  LDC.64 R8, c[0x0][0x240] ;  /* 0x00009000ff087b82 */ /* 0x010e620000000a00 */
[----:B---3--:R-:W-:-:S03]  /*01e0*/  IMAD.WIDE R4, R0, 0x4, R4 ;  /* 0x0000000400047825 */ /* 0x008fc600078e0204 */
[----:B------:R-:W2:Y:S04]  /*01f0*/  @!P2 LDG.E.EL R16, desc[UR4][R14.64] ;  /* 0x000000040e10a981 */ /* 0x000ea8000c2e1900 */
[----:B------:R-:W3:Y:S01]  /*0200*/  @!P2 LDG.E R17, desc[UR4][R4.64] ;  /* 0x000000040411a981 */ /* 0x000ee2000c1e1900 */
[----:B0-----:R-:W-:Y:S01]  /*0210*/  HFMA2.MMA R11, -RZ, RZ, 1.625, 0 ;  /* 0x3e800000ff0b7435 */ /* 0x001fe200000001ff */
[----:B------:R-:W-:-:S04]  /*0220*/  FADD R2, R2, 9.9999997473787516356e-06 ;  /* 0x3727c5ac02027421 */ /* 0x000fc80000000000 */
[----:B------:R-:W0:Y:S01]  /*0230*/  MUFU.SQRT R10, R2 ;  /* 0x00000002000a7308 */ /* 0x000e220000002000 */
[----:B-----5:R-:W-:Y:S01]  /*0240*/  FADD R3, -R3, R6 ;  /* 0x0000000603037221 */ /* 0x020fe20000000100 */
[C---:B0-----:R-:W-:Y:S02]  /*0250*/  FSETP.GT.AND P0, PT, R10.reuse, 8.50705917302346158658e+37, PT ;  /* 0x7e8000000a00780b */ /* 0x041fe40003f04000 */
[----:B------:R-:W-:Y:S02]  /*0260*/  FSETP.GEU.AND P1, PT, R10, 1.175494350822287508e-38, PT ;  /* 0x008000000a00780b */ /* 0x000fe40003f2e000 */
[----:B------:R-:W-:-:S09]  /*0270*/  FSEL R11, R11, 1, P0 ;  /* 0x3f8000000b0b7808 */ /* 0x000fd20000000000 */
[----:B------:R-:W-:Y:S02]  /*0280*/  @P0 FMUL R10, R10, 0.25 ;  /* 0x3e8000000a0a0820 */ /* 0x000fe40000400000 */
[----:B------:R-:W-:Y:S02]  /*0290*/  @!P1 FMUL R11, R11, 16777216 ;  /* 0x4b8000000b0b9820 */ /* 0x000fe40000400000 */
[----:B------:R-:W-:-:S06]  /*02a0*/  @!P1 FMUL R10, R10, 16777216 ;  /* 0x4b8000000a0a9820 */ /* 0x000fcc0000400000 */
[----:B------:R-:W0:Y:S02]  /*02b0*/  MUFU.RCP R10, R10 ;  /* 0x0000000a000a7308 */ /* 0x000e240000001000 */
[----:B0-----:R-:W-:-:S04]  /*02c0*/  FMUL R2, R10, R11 ;  /* 0x0000000b0a027220 */ /* 0x001fc80000400000 */
[----:B------:R-:W-:-:S04]  /*02d0*/  FMUL R3, R3, R2 ;  /* 0x0000000203037220 */ /* 0x000fc80000400000 */
[----:B--2---:R-:W-:Y:S01]  /*02e0*/  FFMA R16, R3, R7, R16 ;  /* 0x0000000703107223 */ /* 0x004fe20000000010 */
[----:B-1----:R-:W-:-:S04]  /*02f0*/  IMAD.WIDE R2, R0, 0x4, R8 ;  /* 0x0000000400027825 */ /* 0x002fc800078e0208 */
[----:B---3--:R-:W-:Y:S01]  /*0300*/  FADD R17, R16, R17 ;  /* 0x0000001110117221 */ /* 0x008fe20000000000 */
[----:B------:R-:W-:Y:S06]  /*0310*/  @P2 EXIT ;  /* 0x000000000000294d */ /* 0x000fec0003800000 */
[----:B------:R-:W-:Y:S01]  /*0320*/  STG.E desc[UR4][R2.64], R17 ;  /* 0x0000001102007986 */ /* 0x000fe2000c101904 */
[----:B------:R-:W-:Y:S05]  /*0330*/  EXIT ;  /* 0x000000000000794d */ /* 0x000fea0003800000 */
.L_x_0:
[----:B------:R-:W-:-:S00]  /*0340*/  BRA `(.L_x_0) ;  /* 0xfffffffc00fc7947 */ /* 0x000fc0000383ffff */
[----:B------:R-:W-:-:S00]  /*0350*/  NOP ;  /* 0x0000000000007918 */ /* 0x000fc00000000000 */
        /* <DEDUP_REMOVED lines=10> */
.L_x_1:


//--------------------- .nv.global.init           --------------------------
	.section	.nv.global.init,"aw",@progbits
.nv.global.init:
	.type		_$_str,@object
	.size		_$_str,(_$_str_$_2 - _$_str)
_$_str:
        /*0000*/ 	.byte	0x5f, 0x5f, 0x43, 0x55, 0x44, 0x41, 0x5f, 0x46, 0x54, 0x5a, 0x00
	.type		_$_str_$_2,@object
	.size		_$_str_$_2,(.L_1 - _$_str_$_2)
_$_str_$_2:
        /*000b*/ 	.byte	0x5f, 0x5f, 0x43, 0x55, 0x44, 0x41, 0x5f, 0x50, 0x52, 0x45, 0x43, 0x5f, 0x53, 0x51, 0x52, 0x54
        /*001b*/ 	.byte	0x00
.L_1:


//--------------------- .nv.constant0.triton_poi_fused__native_batch_norm_legit_no_training_add_28 --------------------------
	.section	.nv.constant0.triton_poi_fused__native_batch_norm_legit_no_training_add_28,"a",@progbits
	.sectionflags	@""
	.align	4
.nv.constant0.triton_poi_fused__native_batch_norm_legit_no_training_add_28:
	.zero		588
